//
// Generated by NVIDIA NVVM Compiler
//
// Compiler Build ID: CL-36424714
// Cuda compilation tools, release 13.0, V13.0.88
// Based on NVVM 20.0.0
//

.version 9.0
.target sm_100
.address_size 64

	// .globl	_Z11matmul_wmmav
.extern .func  (.param .b32 func_retval0) vprintf
(
	.param .b64 vprintf_param_0,
	.param .b64 vprintf_param_1
)
;
// _ZZ11matmul_wmmavE1A has been demoted
.global .align 1 .b8 $str[3] = {37, 102};

.visible .entry _Z11matmul_wmmav()
{
	.local .align 8 .b8 	__local_depot0[8];
	.reg .b64 	%SP;
	.reg .b64 	%SPL;
	.reg .pred 	%p<4>;
	.reg .b16 	%rs<10>;
	.reg .b32 	%r<30>;
	.reg .b32 	%f<9>;
	.reg .b64 	%rd<7>;
	.reg .b64 	%fd<9>;
	// demoted variable
	.shared .align 2 .b8 _ZZ11matmul_wmmavE1A[512];
	mov.u64 	%SPL, __local_depot0;
	cvta.local.u64 	%SP, %SPL;
	mov.u32 	%r6, %tid.x;
	shl.b32 	%r7, %r6, 5;
	mov.u32 	%r8, _ZZ11matmul_wmmavE1A;
	add.s32 	%r9, %r8, %r7;
	mov.u32 	%r10, %tid.y;
	shl.b32 	%r11, %r10, 1;
	add.s32 	%r12, %r9, %r11;
	mad.lo.s32 	%r5, %r6, 100, %r10;
	// begin inline asm
	cvt.rn.bf16.u32 %rs1, %r5;
	// end inline asm
	st.shared.u16 	[%r12], %rs1;
	bar.sync 	0;
	cvt.u64.u32 	%rd1, %r8;
	cvta.shared.u64 	%rd2, %rd1;
	mov.b32 	%r13, 16;
	wmma.load.a.sync.aligned.row.m16n16k16.bf16 	{%r1, %r2, %r3, %r4}, [%rd2], %r13;
	bar.sync 	0;
	setp.ne.s32 	%p1, %r6, 10;
	setp.ne.s32 	%p2, %r10, 1;
	or.pred  	%p3, %p1, %p2;
	@%p3 bra 	$L__BB0_2;
	add.u64 	%rd3, %SP, 0;
	add.u64 	%rd4, %SPL, 0;
	mov.b32 	{%rs2, %rs3}, %r1;
	// begin inline asm
	{ cvt.f32.bf16 %f1, %rs2;}

	// end inline asm
	cvt.f64.f32 	%fd1, %f1;
	st.local.f64 	[%rd4], %fd1;
	mov.u64 	%rd5, $str;
	cvta.global.u64 	%rd6, %rd5;
	{ // callseq 0, 0
	.param .b64 param0;
	st.param.b64 	[param0], %rd6;
	.param .b64 param1;
	st.param.b64 	[param1], %rd3;
	.param .b32 retval0;
	call.uni (retval0), 
	vprintf, 
	(
	param0, 
	param1
	);
	ld.param.b32 	%r14, [retval0];
	} // callseq 0
	// begin inline asm
	{ cvt.f32.bf16 %f2, %rs3;}

	// end inline asm
	cvt.f64.f32 	%fd2, %f2;
	st.local.f64 	[%rd4], %fd2;
	{ // callseq 1, 0
	.param .b64 param0;
	st.param.b64 	[param0], %rd6;
	.param .b64 param1;
	st.param.b64 	[param1], %rd3;
	.param .b32 retval0;
	call.uni (retval0), 
	vprintf, 
	(
	param0, 
	param1
	);
	ld.param.b32 	%r16, [retval0];
	} // callseq 1
	mov.b32 	{%rs4, %rs5}, %r2;
	// begin inline asm
	{ cvt.f32.bf16 %f3, %rs4;}

	// end inline asm
	cvt.f64.f32 	%fd3, %f3;
	st.local.f64 	[%rd4], %fd3;
	{ // callseq 2, 0
	.param .b64 param0;
	st.param.b64 	[param0], %rd6;
	.param .b64 param1;
	st.param.b64 	[param1], %rd3;
	.param .b32 retval0;
	call.uni (retval0), 
	vprintf, 
	(
	param0, 
	param1
	);
	ld.param.b32 	%r18, [retval0];
	} // callseq 2
	// begin inline asm
	{ cvt.f32.bf16 %f4, %rs5;}

	// end inline asm
	cvt.f64.f32 	%fd4, %f4;
	st.local.f64 	[%rd4], %fd4;
	{ // callseq 3, 0
	.param .b64 param0;
	st.param.b64 	[param0], %rd6;
	.param .b64 param1;
	st.param.b64 	[param1], %rd3;
	.param .b32 retval0;
	call.uni (retval0), 
	vprintf, 
	(
	param0, 
	param1
	);
	ld.param.b32 	%r20, [retval0];
	} // callseq 3
	mov.b32 	{%rs6, %rs7}, %r3;
	// begin inline asm
	{ cvt.f32.bf16 %f5, %rs6;}

	// end inline asm
	cvt.f64.f32 	%fd5, %f5;
	st.local.f64 	[%rd4], %fd5;
	{ // callseq 4, 0
	.param .b64 param0;
	st.param.b64 	[param0], %rd6;
	.param .b64 param1;
	st.param.b64 	[param1], %rd3;
	.param .b32 retval0;
	call.uni (retval0), 
	vprintf, 
	(
	param0, 
	param1
	);
	ld.param.b32 	%r22, [retval0];
	} // callseq 4
	// begin inline asm
	{ cvt.f32.bf16 %f6, %rs7;}

	// end inline asm
	cvt.f64.f32 	%fd6, %f6;
	st.local.f64 	[%rd4], %fd6;
	{ // callseq 5, 0
	.param .b64 param0;
	st.param.b64 	[param0], %rd6;
	.param .b64 param1;
	st.param.b64 	[param1], %rd3;
	.param .b32 retval0;
	call.uni (retval0), 
	vprintf, 
	(
	param0, 
	param1
	);
	ld.param.b32 	%r24, [retval0];
	} // callseq 5
	mov.b32 	{%rs8, %rs9}, %r4;
	// begin inline asm
	{ cvt.f32.bf16 %f7, %rs8;}

	// end inline asm
	cvt.f64.f32 	%fd7, %f7;
	st.local.f64 	[%rd4], %fd7;
	{ // callseq 6, 0
	.param .b64 param0;
	st.param.b64 	[param0], %rd6;
	.param .b64 param1;
	st.param.b64 	[param1], %rd3;
	.param .b32 retval0;
	call.uni (retval0), 
	vprintf, 
	(
	param0, 
	param1
	);
	ld.param.b32 	%r26, [retval0];
	} // callseq 6
	// begin inline asm
	{ cvt.f32.bf16 %f8, %rs9;}

	// end inline asm
	cvt.f64.f32 	%fd8, %f8;
	st.local.f64 	[%rd4], %fd8;
	{ // callseq 7, 0
	.param .b64 param0;
	st.param.b64 	[param0], %rd6;
	.param .b64 param1;
	st.param.b64 	[param1], %rd3;
	.param .b32 retval0;
	call.uni (retval0), 
	vprintf, 
	(
	param0, 
	param1
	);
	ld.param.b32 	%r28, [retval0];
	} // callseq 7
$L__BB0_2:
	ret;

}


// ===== COMPILED SASS (sm_100) =====

	.target	sm_100

	.elftype	@"ET_EXEC"


//--------------------- .note.nv.tkinfo           --------------------------
	.section	.note.nv.tkinfo,"",@"SHT_NOTE"
	.sectionflags	@"SHF_NOTE_NV_TKINFO"
	.tkinfo
        /*0018*/ 	.word	0x00000002
        /*0030*/ 	.string	""
        /*0030*/ 	.string	"ptxas"
        /*0030*/ 	.string	"Cuda compilation tools, release 13.0, V13.0.88"
        /*0030*/ 	.string	"Build cuda_13.0.r13.0/compiler.36424714_0"
        /*0030*/ 	.string	"-arch sm_100 -m 64 "



//--------------------- .note.nv.cuinfo           --------------------------
	.section	.note.nv.cuinfo,"",@"SHT_NOTE"
	.sectionflags	@"SHF_NOTE_NV_CUINFO"
        /*0018*/ 	.short	0x0002
        /*001a*/ 	.short	0x0064
        /*001c*/ 	.short	0x0082
	.zero		2


//--------------------- .nv.info                  --------------------------
	.section	.nv.info,"",@"SHT_CUDA_INFO"
	.align	4


	//----- nvinfo : EIATTR_REGCOUNT
	.align		4
        /*0000*/ 	.byte	0x04, 0x2f
        /*0002*/ 	.short	(.L_2 - .L_1)
	.align		4
.L_1:
        /*0004*/ 	.word	index@(_Z11matmul_wmmav)
        /*0008*/ 	.word	0x0000001a


	//----- nvinfo : EIATTR_FRAME_SIZE
	.align		4
.L_2:
        /*000c*/ 	.byte	0x04, 0x11
        /*000e*/ 	.short	(.L_4 - .L_3)
	.align		4
.L_3:
        /*0010*/ 	.word	index@(_Z11matmul_wmmav)
        /*0014*/ 	.word	0x00000008


	//----- nvinfo : EIATTR_MIN_STACK_SIZE
	.align		4
.L_4:
        /*0018*/ 	.byte	0x04, 0x12
        /*001a*/ 	.short	(.L_6 - .L_5)
	.align		4
.L_5:
        /*001c*/ 	.word	index@(_Z11matmul_wmmav)
        /*0020*/ 	.word	0x00000008
.L_6:


//--------------------- .nv.compat                --------------------------
	.section	.nv.compat,"",@"SHT_CUDA_COMPAT_INFO"
	.align	4
        /*0000*/ 	.byte	0x02, 0x09, 0x00, 0x00, 0x02, 0x02, 0x01, 0x00, 0x02, 0x05, 0x05, 0x00, 0x03, 0x07, 0x01, 0x01
        /*0010*/ 	.byte	0x02, 0x03, 0x00, 0x00, 0x02, 0x06, 0x01, 0x00, 0x04, 0x0b, 0x08, 0x00, 0x09, 0x00, 0x00, 0x00
        /*0020*/ 	.byte	0x00, 0x00, 0x00, 0x00


//--------------------- .nv.info._Z11matmul_wmmav --------------------------
	.section	.nv.info._Z11matmul_wmmav,"",@"SHT_CUDA_INFO"
	.sectionflags	@""
	.align	4


	//----- nvinfo : EIATTR_CUDA_API_VERSION
	.align		4
        /*0000*/ 	.byte	0x04, 0x37
        /*0002*/ 	.short	(.L_8 - .L_7)
.L_7:
        /*0004*/ 	.word	0x00000082


	//----- nvinfo : EIATTR_SPARSE_MMA_MASK
	.align		4
.L_8:
        /*0008*/ 	.byte	0x03, 0x50
        /*000a*/ 	.short	0x0000


	//----- nvinfo : EIATTR_WMMA_USED
	.align		4
        /*000c*/ 	.byte	0x01, 0x2b
	.zero		2


	//----- nvinfo : EIATTR_MAXREG_COUNT
	.align		4
        /*0010*/ 	.byte	0x03, 0x1b
        /*0012*/ 	.short	0x00ff


	//----- nvinfo : EIATTR_NUM_BARRIERS
	.align		4
        /*0014*/ 	.byte	0x02, 0x4c
        /*0016*/ 	.byte	0x01
	.zero		1


	//----- nvinfo : EIATTR_EXTERNS
	.align		4
        /*0018*/ 	.byte	0x04, 0x0f
        /*001a*/ 	.short	(.L_10 - .L_9)


	//   ....[0]....
	.align		4
.L_9:
        /*001c*/ 	.word	index@(vprintf)


	//----- nvinfo : EIATTR_MERCURY_ISA_VERSION
	.align		4
.L_10:
        /*0020*/ 	.byte	0x03, 0x5f
        /*0022*/ 	.short	0x0101


	//----- nvinfo : EIATTR_VRC_CTA_INIT_COUNT
	.align		4
        /*0024*/ 	.byte	0x02, 0x4a
	.zero		1
	.zero		1


	//----- nvinfo : EIATTR_SYSCALL_OFFSETS
	.align		4
        /*0028*/ 	.byte	0x04, 0x46
        /*002a*/ 	.short	(.L_12 - .L_11)


	//   ....[0]....
.L_11:
        /*002c*/ 	.word	0x00000300


	//   ....[1]....
        /*0030*/ 	.word	0x000003b0


	//   ....[2]....
        /*0034*/ 	.word	0x00000470


	//   ....[3]....
        /*0038*/ 	.word	0x00000520


	//   ....[4]....
        /*003c*/ 	.word	0x000005e0


	//   ....[5]....
        /*0040*/ 	.word	0x00000690


	//   ....[6]....
        /*0044*/ 	.word	0x00000750


	//   ....[7]....
        /*0048*/ 	.word	0x00000800


	//----- nvinfo : EIATTR_EXIT_INSTR_OFFSETS
	.align		4
.L_12:
        /*004c*/ 	.byte	0x04, 0x1c
        /*004e*/ 	.short	(.L_14 - .L_13)


	//   ....[0]....
.L_13:
        /*0050*/ 	.word	0x00000230


	//   ....[1]....
        /*0054*/ 	.word	0x00000810


	//----- nvinfo : EIATTR_CRS_STACK_SIZE
	.align		4
.L_14:
        /*0058*/ 	.byte	0x04, 0x1e
        /*005a*/ 	.short	(.L_16 - .L_15)
.L_15:
        /*005c*/ 	.word	0x00000000


	//----- nvinfo : EIATTR_SW_WAR
	.align		4
.L_16:
        /*0060*/ 	.byte	0x04, 0x36
        /*0062*/ 	.short	(.L_18 - .L_17)
.L_17:
        /*0064*/ 	.word	0x00000008
.L_18:


//--------------------- .nv.callgraph             --------------------------
	.section	.nv.callgraph,"",@"SHT_CUDA_CALLGRAPH"
	.align	4
	.sectionentsize	8
	.align		4
        /*0000*/ 	.word	0x00000000
	.align		4
        /*0004*/ 	.word	0xffffffff
	.align		4
        /*0008*/ 	.word	index@(_Z11matmul_wmmav)
	.align		4
        /*000c*/ 	.word	index@(vprintf)
	.align		4
        /*0010*/ 	.word	0x00000000
	.align		4
        /*0014*/ 	.word	0xfffffffe
	.align		4
        /*0018*/ 	.word	0x00000000
	.align		4
        /*001c*/ 	.word	0xfffffffd
	.align		4
        /*0020*/ 	.word	0x00000000
	.align		4
        /*0024*/ 	.word	0xfffffffc


//--------------------- .nv.constant4             --------------------------
	.section	.nv.constant4,"a",@progbits
	.align	8
	.align		8
.nv.constant4:
        /*0000*/ 	.dword	vprintf
	.align		8
        /*0008*/ 	.dword	$str


//--------------------- .text._Z11matmul_wmmav    --------------------------
	.section	.text._Z11matmul_wmmav,"ax",@progbits
	.align	128
        .global         _Z11matmul_wmmav
        .type           _Z11matmul_wmmav,@function
        .size           _Z11matmul_wmmav,(.L_x_9 - _Z11matmul_wmmav)
        .other          _Z11matmul_wmmav,@"STO_CUDA_ENTRY STV_DEFAULT"
_Z11matmul_wmmav:
.text._Z11matmul_wmmav:
[----:B------:R-:W0:Y:S01]  /*0000*/  LDC R1, c[0x0][0x37c] ;  /* 0x0000df00ff017b82 */ /* 0x000e220000000800 */
[----:B------:R-:W1:Y:S07]  /*0010*/  S2R R8, SR_TID.X ;  /* 0x0000000000087919 */ /* 0x000e6e0000002100 */
[----:B------:R-:W2:Y:S01]  /*0020*/  S2UR UR6, SR_CgaCtaId ;  /* 0x00000000000679c3 */ /* 0x000ea20000008800 */
[----:B------:R-:W-:Y:S01]  /*0030*/  UMOV UR4, 0x400 ;  /* 0x0000040000047882 */ /* 0x000fe20000000000 */
[----:B------:R-:W3:Y:S01]  /*0040*/  LDCU.64 UR8, c[0x0][0x358] ;  /* 0x00006b00ff0877ac */ /* 0x000ee20008000a00 */
[----:B------:R-:W4:Y:S01]  /*0050*/  S2R R9, SR_TID.Y ;  /* 0x0000000000097919 */ /* 0x000f220000002200 */
[----:B------:R-:W-:-:S02]  /*0060*/  IMAD.MOV.U32 R3, RZ, RZ, RZ ;  /* 0x000000ffff037224 */ /* 0x000fc400078e00ff */
[----:B0-----:R-:W-:Y:S01]  /*0070*/  VIADD R1, R1, 0xfffffff8 ;  /* 0xfffffff801017836 */ /* 0x001fe20000000000 */
[----:B------:R-:W0:Y:S01]  /*0080*/  S2R R5, SR_LANEID ;  /* 0x0000000000057919 */ /* 0x000e220000000000 */
[----:B------:R-:W3:Y:S01]  /*0090*/  S2UR UR7, SR_SWINHI ;  /* 0x00000000000779c3 */ /* 0x000ee20000002f00 */
[----:B--2---:R-:W-:-:S06]  /*00a0*/  ULEA UR6, UR6, UR4, 0x18 ;  /* 0x0000000406067291 */ /* 0x004fcc000f8ec0ff */
[C---:B-1----:R-:W-:Y:S01]  /*00b0*/  LEA R0, R8.reuse, UR6, 0x5 ;  /* 0x0000000608007c11 */ /* 0x042fe2000f8e28ff */
[----:B------:R-:W-:Y:S01]  /*00c0*/  UMOV UR4, UR6 ;  /* 0x0000000600047c82 */ /* 0x000fe20008000000 */
[----:B---3--:R-:W-:Y:S01]  /*00d0*/  UMOV UR5, UR7 ;  /* 0x0000000700057c82 */ /* 0x008fe20008000000 */
[----:B----4-:R-:W-:Y:S02]  /*00e0*/  IMAD R6, R8, 0x64, R9 ;  /* 0x0000006408067824 */ /* 0x010fe400078e0209 */
[----:B------:R-:W-:Y:S02]  /*00f0*/  IMAD R0, R9, 0x2, R0 ;  /* 0x0000000209007824 */ /* 0x000fe400078e0200 */
[----:B------:R-:W1:Y:S01]  /*0100*/  I2F.BF16.U32 R7, R6 ;  /* 0x0000000600077306 */ /* 0x000e620000202000 */
[----:B0-----:R-:W-:Y:S02]  /*0110*/  LOP3.LUT R2, R5, 0x3, RZ, 0xc0, !PT ;  /* 0x0000000305027812 */ /* 0x001fe400078ec0ff */
[----:B------:R-:W-:-:S05]  /*0120*/  SHF.R.U32.HI R5, RZ, 0x2, R5 ;  /* 0x00000002ff057819 */ /* 0x000fca0000011605 */
[----:B------:R-:W-:-:S03]  /*0130*/  IMAD.WIDE.U32 R2, R5, 0x8, R2 ;  /* 0x0000000805027825 */ /* 0x000fc600078e0002 */
[C---:B------:R-:W-:Y:S01]  /*0140*/  LEA R4, P0, R2.reuse, UR4, 0x2 ;  /* 0x0000000402047c11 */ /* 0x040fe2000f8010ff */
[----:B-1----:R0:W-:Y:S03]  /*0150*/  STS.U16 [R0], R7 ;  /* 0x0000000700007388 */ /* 0x0021e60000000400 */
[----:B------:R-:W-:Y:S01]  /*0160*/  LEA.HI.X R5, R2, UR5, R3, 0x2, P0 ;  /* 0x0000000502057c11 */ /* 0x000fe200080f1403 */
[----:B------:R-:W-:Y:S06]  /*0170*/  BAR.SYNC.DEFER_BLOCKING 0x0 ;  /* 0x0000000000007b1d */ /* 0x000fec0000010000 */
[----:B------:R-:W1:Y:S01]  /*0180*/  LDCU UR4, c[0x0][0x2f8] ;  /* 0x00005f00ff0477ac */ /* 0x000e620008000800 */
[----:B------:R-:W-:Y:S01]  /*0190*/  ISETP.NE.AND P0, PT, R9, 0x1, PT ;  /* 0x000000010900780c */ /* 0x000fe20003f05270 */
[----:B------:R-:W2:Y:S03]  /*01a0*/  LDCU UR5, c[0x0][0x2fc] ;  /* 0x00005f80ff0577ac */ /* 0x000ea60008000800 */
[----:B------:R-:W-:Y:S01]  /*01b0*/  ISETP.NE.OR P0, PT, R8, 0xa, P0 ;  /* 0x0000000a0800780c */ /* 0x000fe20000705670 */
[----:B------:R0:W5:Y:S04]  /*01c0*/  LD.E R23, desc[UR8][R4.64] ;  /* 0x0000000804177980 */ /* 0x000168000c101900 */
[----:B------:R0:W5:Y:S04]  /*01d0*/  LD.E R22, desc[UR8][R4.64+0x100] ;  /* 0x0001000804167980 */ /* 0x000168000c101900 */
[----:B------:R0:W5:Y:S04]  /*01e0*/  LD.E R19, desc[UR8][R4.64+0x10] ;  /* 0x0000100804137980 */ /* 0x000168000c101900 */
[----:B------:R0:W5:Y:S01]  /*01f0*/  LD.E R18, desc[UR8][R4.64+0x110] ;  /* 0x0001100804127980 */ /* 0x000162000c101900 */
[----:B------:R-:W-:Y:S01]  /*0200*/  BAR.SYNC.DEFER_BLOCKING 0x0 ;  /* 0x0000000000007b1d */ /* 0x000fe20000010000 */
[----:B-1----:R-:W-:-:S04]  /*0210*/  IADD3 R17, P1, PT, R1, UR4, RZ ;  /* 0x0000000401117c10 */ /* 0x002fc8000ff3e0ff */
[----:B--2---:R-:W-:Y:S01]  /*0220*/  IADD3.X R16, PT, PT, RZ, UR5, RZ, P1, !PT ;  /* 0x00000005ff107c10 */ /* 0x004fe20008ffe4ff */
[----:B------:R-:W-:Y:S08]  /*0230*/  @P0 EXIT ;  /* 0x000000000000094d */ /* 0x000ff00003800000 */
[C---:B0----5:R-:W-:Y:S01]  /*0240*/  IMAD.U32 R0, R23.reuse, 0x10000, RZ ;  /* 0x0001000017007824 */ /* 0x061fe200078e00ff */
[----:B------:R-:W-:Y:S01]  /*0250*/  MOV R2, 0x0 ;  /* 0x0000000000027802 */ /* 0x000fe20000000f00 */
[----:B------:R-:W0:Y:S01]  /*0260*/  LDCU.64 UR4, c[0x4][0x8] ;  /* 0x01000100ff0477ac */ /* 0x000e220008000a00 */
[----:B------:R-:W-:Y:S01]  /*0270*/  PRMT R23, R23, 0x7632, R23 ;  /* 0x0000763217177816 */ /* 0x000fe20000000017 */
[----:B------:R-:W1:Y:S01]  /*0280*/  F2F.F64.F32 R10, R0 ;  /* 0x00000000000a7310 */ /* 0x000e620000201800 */
[----:B------:R2:W3:Y:S01]  /*0290*/  LDC.64 R8, c[0x4][R2] ;  /* 0x0100000002087b82 */ /* 0x0004e20000000a00 */
[----:B------:R-:W-:Y:S02]  /*02a0*/  IMAD.MOV.U32 R6, RZ, RZ, R17 ;  /* 0x000000ffff067224 */ /* 0x000fe400078e0011 */
[----:B------:R-:W-:Y:S01]  /*02b0*/  IMAD.MOV.U32 R7, RZ, RZ, R16 ;  /* 0x000000ffff077224 */ /* 0x000fe200078e0010 */
[----:B-1----:R2:W-:Y:S01]  /*02c0*/  STL.64 [R1], R10 ;  /* 0x0000000a01007387 */ /* 0x0025e20000100a00 */
[----:B0-----:R-:W-:Y:S01]  /*02d0*/  IMAD.U32 R4, RZ, RZ, UR4 ;  /* 0x00000004ff047e24 */ /* 0x001fe2000f8e00ff */
[----:B------:R-:W-:-:S07]  /*02e0*/  MOV R5, UR5 ;  /* 0x0000000500057c02 */ /* 0x000fce0008000f00 */
[----:B------:R-:W-:-:S07]  /*02f0*/  LEPC R20, `(.L_x_0) ;  /* 0x000000001014794e */ /* 0x000fce0000000000 */
[----:B--23--:R-:W-:Y:S05]  /*0300*/  CALL.ABS.NOINC R8 ;  /* 0x0000000008007343 */ /* 0x00cfea0003c00000 */
.L_x_0:
[----:B------:R-:W-:Y:S01]  /*0310*/  SHF.L.U32 R23, R23, 0x10, RZ ;  /* 0x0000001017177819 */ /* 0x000fe200000006ff */
[----:B------:R0:W1:Y:S01]  /*0320*/  LDC.64 R8, c[0x4][R2] ;  /* 0x0100000002087b82 */ /* 0x0000620000000a00 */
[----:B------:R-:W2:Y:S01]  /*0330*/  LDCU.64 UR4, c[0x4][0x8] ;  /* 0x01000100ff0477ac */ /* 0x000ea20008000a00 */
[----:B------:R-:W-:Y:S01]  /*0340*/  MOV R6, R17 ;  /* 0x0000001100067202 */ /* 0x000fe20000000f00 */
[----:B------:R-:W3:Y:S01]  /*0350*/  F2F.F64.F32 R10, R23 ;  /* 0x00000017000a7310 */ /* 0x000ee20000201800 */
[----:B------:R-:W-:Y:S01]  /*0360*/  IMAD.MOV.U32 R7, RZ, RZ, R16 ;  /* 0x000000ffff077224 */ /* 0x000fe200078e0010 */
[----:B---3--:R0:W-:Y:S01]  /*0370*/  STL.64 [R1], R10 ;  /* 0x0000000a01007387 */ /* 0x0081e20000100a00 */
[----:B--2---:R-:W-:Y:S02]  /*0380*/  IMAD.U32 R4, RZ, RZ, UR4 ;  /* 0x00000004ff047e24 */ /* 0x004fe4000f8e00ff */
[----:B------:R-:W-:-:S07]  /*0390*/  IMAD.U32 R5, RZ, RZ, UR5 ;  /* 0x00000005ff057e24 */ /* 0x000fce000f8e00ff */
[----:B------:R-:W-:-:S07]  /*03a0*/  LEPC R20, `(.L_x_1) ;  /* 0x000000001014794e */ /* 0x000fce0000000000 */
[----:B01----:R-:W-:Y:S05]  /*03b0*/  CALL.ABS.NOINC R8 ;  /* 0x0000000008007343 */ /* 0x003fea0003c00000 */
.L_x_1:
[C---:B------:R-:W-:Y:S01]  /*03c0*/  IMAD.U32 R0, R22.reuse, 0x10000, RZ ;  /* 0x0001000016007824 */ /* 0x040fe200078e00ff */
[----:B------:R0:W1:Y:S01]  /*03d0*/  LDC.64 R8, c[0x4][R2] ;  /* 0x0100000002087b82 */ /* 0x0000620000000a00 */
[----:B------:R-:W2:Y:S01]  /*03e0*/  LDCU.64 UR4, c[0x4][0x8] ;  /* 0x01000100ff0477ac */ /* 0x000ea20008000a00 */
[----:B------:R-:W-:Y:S01]  /*03f0*/  PRMT R22, R22, 0x7632, R22 ;  /* 0x0000763216167816 */ /* 0x000fe20000000016 */
[----:B------:R-:W3:Y:S01]  /*0400*/  F2F.F64.F32 R10, R0 ;  /* 0x00000000000a7310 */ /* 0x000ee20000201800 */
[----:B------:R-:W-:Y:S01]  /*0410*/  IMAD.MOV.U32 R6, RZ, RZ, R17 ;  /* 0x000000ffff067224 */ /* 0x000fe200078e0011 */
[----:B------:R-:W-:Y:S01]  /*0420*/  MOV R7, R16 ;  /* 0x0000001000077202 */ /* 0x000fe20000000f00 */
[----:B---3--:R0:W-:Y:S01]  /*0430*/  STL.64 [R1], R10 ;  /* 0x0000000a01007387 */ /* 0x0081e20000100a00 */
[----:B--2---:R-:W-:Y:S01]  /*0440*/  MOV R4, UR4 ;  /* 0x0000000400047c02 */ /* 0x004fe20008000f00 */
[----:B------:R-:W-:-:S07]  /*0450*/  IMAD.U32 R5, RZ, RZ, UR5 ;  /* 0x00000005ff057e24 */ /* 0x000fce000f8e00ff */
[----:B------:R-:W-:-:S07]  /*0460*/  LEPC R20, `(.L_x_2) ;  /* 0x000000001014794e */ /* 0x000fce0000000000 */
[----:B01----:R-:W-:Y:S05]  /*0470*/  CALL.ABS.NOINC R8 ;  /* 0x0000000008007343 */ /* 0x003fea0003c00000 */
.L_x_2:
[----:B------:R-:W-:Y:S01]  /*0480*/  IMAD.U32 R22, R22, 0x10000, RZ ;  /* 0x0001000016167824 */ /* 0x000fe200078e00ff */
[----:B------:R0:W1:Y:S01]  /*0490*/  LDC.64 R8, c[0x4][R2] ;  /* 0x0100000002087b82 */ /* 0x0000620000000a00 */
[----:B------:R-:W2:Y:S01]  /*04a0*/  LDCU.64 UR4, c[0x4][0x8] ;  /* 0x01000100ff0477ac */ /* 0x000ea20008000a00 */
[----:B------:R-:W-:Y:S02]  /*04b0*/  IMAD.MOV.U32 R6, RZ, RZ, R17 ;  /* 0x000000ffff067224 */ /* 0x000fe400078e0011 */
[----:B------:R-:W-:Y:S01]  /*04c0*/  IMAD.MOV.U32 R7, RZ, RZ, R16 ;  /* 0x000000ffff077224 */ /* 0x000fe200078e0010 */
[----:B------:R-:W3:Y:S01]  /*04d0*/  F2F.F64.F32 R22, R22 ;  /* 0x0000001600167310 */ /* 0x000ee20000201800 */
[----:B--2---:R-:W-:Y:S01]  /*04e0*/  IMAD.U32 R4, RZ, RZ, UR4 ;  /* 0x00000004ff047e24 */ /* 0x004fe2000f8e00ff */
[----:B---3--:R0:W-:Y:S01]  /*04f0*/  STL.64 [R1], R22 ;  /* 0x0000001601007387 */ /* 0x0081e20000100a00 */
[----:B------:R-:W-:-:S07]  /*0500*/  MOV R5, UR5 ;  /* 0x0000000500057c02 */ /* 0x000fce0008000f00 */
[----:B------:R-:W-:-:S07]  /*0510*/  LEPC R20, `(.L_x_3) ;  /* 0x000000001014794e */ /* 0x000fce0000000000 */
[----:B01----:R-:W-:Y:S05]  /*0520*/  CALL.ABS.NOINC R8 ;  /* 0x0000000008007343 */ /* 0x003fea0003c00000 */
.L_x_3:
[C---:B------:R-:W-:Y:S01]  /*0530*/  SHF.L.U32 R0, R19.reuse, 0x10, RZ ;  /* 0x0000001013007819 */ /* 0x040fe200000006ff */
[----:B------:R0:W1:Y:S01]  /*0540*/  LDC.64 R8, c[0x4][R2] ;  /* 0x0100000002087b82 */ /* 0x0000620000000a00 */
[----:B------:R-:W2:Y:S01]  /*0550*/  LDCU.64 UR4, c[0x4][0x8] ;  /* 0x01000100ff0477ac */ /* 0x000ea20008000a00 */
[----:B------:R-:W-:Y:S01]  /*0560*/  PRMT R19, R19, 0x7632, R19 ;  /* 0x0000763213137816 */ /* 0x000fe20000000013 */
[----:B------:R-:W3:Y:S01]  /*0570*/  F2F.F64.F32 R10, R0 ;  /* 0x00000000000a7310 */ /* 0x000ee20000201800 */
[----:B------:R-:W-:Y:S01]  /*0580*/  MOV R6, R17 ;  /* 0x0000001100067202 */ /* 0x000fe20000000f00 */
[----:B------:R-:W-:Y:S01]  /*0590*/  IMAD.MOV.U32 R7, RZ, RZ, R16 ;  /* 0x000000ffff077224 */ /* 0x000fe200078e0010 */
[----:B---3--:R0:W-:Y:S01]  /*05a0*/  STL.64 [R1], R10 ;  /* 0x0000000a01007387 */ /* 0x0081e20000100a00 */
[----:B--2---:R-:W-:Y:S02]  /*05b0*/  IMAD.U32 R4, RZ, RZ, UR4 ;  /* 0x00000004ff047e24 */ /* 0x004fe4000f8e00ff */
[----:B------:R-:W-:-:S07]  /*05c0*/  IMAD.U32 R5, RZ, RZ, UR5 ;  /* 0x00000005ff057e24 */ /* 0x000fce000f8e00ff */
[----:B------:R-:W-:-:S07]  /*05d0*/  LEPC R20, `(.L_x_4) ;  /* 0x000000001014794e */ /* 0x000fce0000000000 */
[----:B01----:R-:W-:Y:S05]  /*05e0*/  CALL.ABS.NOINC R8 ;  /* 0x0000000008007343 */ /* 0x003fea0003c00000 */
.L_x_4:
[----:B------:R-:W-:Y:S01]  /*05f0*/  IMAD.U32 R19, R19, 0x10000, RZ ;  /* 0x0001000013137824 */ /* 0x000fe200078e00ff */
[----:B------:R0:W1:Y:S01]  /*0600*/  LDC.64 R10, c[0x4][R2] ;  /* 0x01000000020a7b82 */ /* 0x0000620000000a00 */
[----:B------:R-:W2:Y:S01]  /*0610*/  LDCU.64 UR4, c[0x4][0x8] ;  /* 0x01000100ff0477ac */ /* 0x000ea20008000a00 */
[----:B------:R-:W-:Y:S01]  /*0620*/  IMAD.MOV.U32 R6, RZ, RZ, R17 ;  /* 0x000000ffff067224 */ /* 0x000fe200078e0011 */
[----:B------:R-:W3:Y:S01]  /*0630*/  F2F.F64.F32 R8, R19 ;  /* 0x0000001300087310 */ /* 0x000ee20000201800 */
[----:B------:R-:W-:Y:S01]  /*0640*/  MOV R7, R16 ;  /* 0x0000001000077202 */ /* 0x000fe20000000f00 */
[----:B---3--:R0:W-:Y:S01]  /*0650*/  STL.64 [R1], R8 ;  /* 0x0000000801007387 */ /* 0x0081e20000100a00 */
[----:B--2---:R-:W-:Y:S01]  /*0660*/  MOV R4, UR4 ;  /* 0x0000000400047c02 */ /* 0x004fe20008000f00 */
[----:B------:R-:W-:-:S07]  /*0670*/  IMAD.U32 R5, RZ, RZ, UR5 ;  /* 0x00000005ff057e24 */ /* 0x000fce000f8e00ff */
[----:B------:R-:W-:-:S07]  /*0680*/  LEPC R20, `(.L_x_5) ;  /* 0x000000001014794e */ /* 0x000fce0000000000 */
[----:B01----:R-:W-:Y:S05]  /*0690*/  CALL.ABS.NOINC R10 ;  /* 0x000000000a007343 */ /* 0x003fea0003c00000 */
.L_x_5:
[C---:B------:R-:W-:Y:S01]  /*06a0*/  IMAD.U32 R0, R18.reuse, 0x10000, RZ ;  /* 0x0001000012007824 */ /* 0x040fe200078e00ff */
[----:B------:R0:W1:Y:S01]  /*06b0*/  LDC.64 R10, c[0x4][R2] ;  /* 0x01000000020a7b82 */ /* 0x0000620000000a00 */
[----:B------:R-:W2:Y:S01]  /*06c0*/  LDCU.64 UR4, c[0x4][0x8] ;  /* 0x01000100ff0477ac */ /* 0x000ea20008000a00 */
[----:B------:R-:W-:Y:S01]  /*06d0*/  PRMT R18, R18, 0x7632, R18 ;  /* 0x0000763212127816 */ /* 0x000fe20000000012 */
[----:B------:R-:W3:Y:S01]  /*06e0*/  F2F.F64.F32 R8, R0 ;  /* 0x0000000000087310 */ /* 0x000ee20000201800 */
[----:B------:R-:W-:Y:S02]  /*06f0*/  IMAD.MOV.U32 R6, RZ, RZ, R17 ;  /* 0x000000ffff067224 */ /* 0x000fe400078e0011 */
[----:B------:R-:W-:Y:S01]  /*0700*/  IMAD.MOV.U32 R7, RZ, RZ, R16 ;  /* 0x000000ffff077224 */ /* 0x000fe200078e0010 */
[----:B---3--:R0:W-:Y:S01]  /*0710*/  STL.64 [R1], R8 ;  /* 0x0000000801007387 */ /* 0x0081e20000100a00 */
[----:B--2---:R-:W-:Y:S01]  /*0720*/  IMAD.U32 R4, RZ, RZ, UR4 ;  /* 0x00000004ff047e24 */ /* 0x004fe2000f8e00ff */
[----:B------:R-:W-:-:S07]  /*0730*/  MOV R5, UR5 ;  /* 0x0000000500057c02 */ /* 0x000fce0008000f00 */
[----:B------:R-:W-:-:S07]  /*0740*/  LEPC R20, `(.L_x_6) ;  /* 0x000000001014794e */ /* 0x000fce0000000000 */
[----:B01----:R-:W-:Y:S05]  /*0750*/  CALL.ABS.NOINC R10 ;  /* 0x000000000a007343 */ /* 0x003fea0003c00000 */
.L_x_6:
[----:B------:R-:W-:Y:S01]  /*0760*/  SHF.L.U32 R18, R18, 0x10, RZ ;  /* 0x0000001012127819 */ /* 0x000fe200000006ff */
[----:B------:R-:W0:Y:S01]  /*0770*/  LDC.64 R2, c[0x4][R2] ;  /* 0x0100000002027b82 */ /* 0x000e220000000a00 */
[----:B------:R-:W1:Y:S01]  /*0780*/  LDCU.64 UR4, c[0x4][0x8] ;  /* 0x01000100ff0477ac */ /* 0x000e620008000a00 */
[----:B------:R-:W-:Y:S01]  /*0790*/  MOV R6, R17 ;  /* 0x0000001100067202 */ /* 0x000fe20000000f00 */
[----:B------:R-:W-:Y:S02]  /*07a0*/  IMAD.MOV.U32 R7, RZ, RZ, R16 ;  /* 0x000000ffff077224 */ /* 0x000fe400078e0010 */
[----:B------:R-:W2:Y:S01]  /*07b0*/  F2F.F64.F32 R18, R18 ;  /* 0x0000001200127310 */ /* 0x000ea20000201800 */
[----:B-1----:R-:W-:Y:S01]  /*07c0*/  IMAD.U32 R4, RZ, RZ, UR4 ;  /* 0x00000004ff047e24 */ /* 0x002fe2000f8e00ff */
[----:B--2---:R1:W-:Y:S01]  /*07d0*/  STL.64 [R1], R18 ;  /* 0x0000001201007387 */ /* 0x0043e20000100a00 */
[----:B------:R-:W-:-:S07]  /*07e0*/  IMAD.U32 R5, RZ, RZ, UR5 ;  /* 0x00000005ff057e24 */ /* 0x000fce000f8e00ff */
[----:B------:R-:W-:-:S07]  /*07f0*/  LEPC R20, `(.L_x_7) ;  /* 0x000000001014794e */ /* 0x000fce0000000000 */
[----:B01----:R-:W-:Y:S05]  /*0800*/  CALL.ABS.NOINC R2 ;  /* 0x0000000002007343 */ /* 0x003fea0003c00000 */
.L_x_7:
[----:B------:R-:W-:Y:S05]  /*0810*/  EXIT ;  /* 0x000000000000794d */ /* 0x000fea0003800000 */
.L_x_8:
[----:B------:R-:W-:-:S00]  /*0820*/  BRA `(.L_x_8) ;  /* 0xfffffffc00fc7947 */ /* 0x000fc0000383ffff */
[----:B------:R-:W-:-:S00]  /*0830*/  NOP ;  /* 0x0000000000007918 */ /* 0x000fc00000000000 */
        /* <DEDUP_REMOVED lines=12> */
.L_x_9:


//--------------------- .nv.global.init           --------------------------
	.section	.nv.global.init,"aw",@progbits
.nv.global.init:
	.type		$str,@object
	.size		$str,(.L_0 - $str)
$str:
        /*0000*/ 	.byte	0x25, 0x66, 0x00
.L_0:


//--------------------- .nv.shared._Z11matmul_wmmav --------------------------
	.section	.nv.shared._Z11matmul_wmmav,"aw",@nobits
	.sectionflags	@""
	.align	2
.nv.shared._Z11matmul_wmmav:
	.zero		1536


//--------------------- .nv.shared.reserved.0     --------------------------
	.section	.nv.shared.reserved.0,"aw",@nobits
	.weak		__nv_reservedSMEM_offset_0_alias
	.size		__nv_reservedSMEM_offset_0_alias, 0, 64
	.other		__nv_reservedSMEM_offset_0_alias,@"STO_CUDA_RESERVED_SHARED STV_DEFAULT"
__nv_reservedSMEM_offset_0_alias:
	.zero		0
	.zero		64


//--------------------- .nv.constant0._Z11matmul_wmmav --------------------------
	.section	.nv.constant0._Z11matmul_wmmav,"a",@progbits
	.sectionflags	@""
	.align	4
.nv.constant0._Z11matmul_wmmav:
	.zero		896


//--------------------- SYMBOLS --------------------------

	.type		.nv.reservedSmem.offset0,@object
	.size		.nv.reservedSmem.offset0,0x4
	.type		.nv.reservedSmem.cap,@object
	.size		.nv.reservedSmem.cap,0x4
	.type		vprintf,@function
